	.headerflags	@"EF_CUDA_TEXMODE_UNIFIED EF_CUDA_64BIT_ADDRESS EF_CUDA_ACCELERATORS EF_CUDA_SM90 EF_CUDA_VIRTUAL_SM(EF_CUDA_SM90)"
	.elftype	@"ET_EXEC"


//--------------------- .nv.info                  --------------------------
	.section	.nv.info,"",@"SHT_CUDA_INFO"
	.align	4


	//----- nvinfo : EIATTR_REGCOUNT
	.align		4
        /*0000*/ 	.byte	0x04, 0x2f
        /*0002*/ 	.short	(.L_1 - .L_0)
	.align		4
.L_0:
        /*0004*/ 	.word	index@(triton_poi_fused_clone_23)
        /*0008*/ 	.word	0x0000000c


	//----- nvinfo : EIATTR_MIN_STACK_SIZE
	.align		4
.L_1:
        /*000c*/ 	.byte	0x04, 0x12
        /*000e*/ 	.short	(.L_3 - .L_2)
	.align		4
.L_2:
        /*0010*/ 	.word	index@(triton_poi_fused_clone_23)
        /*0014*/ 	.word	0x00000000


	//----- nvinfo : EIATTR_FRAME_SIZE
	.align		4
.L_3:
        /*0018*/ 	.byte	0x04, 0x11
        /*001a*/ 	.short	(.L_5 - .L_4)
	.align		4
.L_4:
        /*001c*/ 	.word	index@(triton_poi_fused_clone_23)
        /*0020*/ 	.word	0x00000000


	//----- nvinfo : EIATTR_MIN_STACK_SIZE
	.align		4
.L_5:
        /*0024*/ 	.byte	0x04, 0x12
        /*0026*/ 	.short	(.L_7 - .L_6)
	.align		4
.L_6:
        /*0028*/ 	.word	index@(triton_poi_fused_clone_23)
        /*002c*/ 	.word	0x00000000
.L_7:


//--------------------- .nv.info.triton_poi_fused_clone_23 --------------------------
	.section	.nv.info.triton_poi_fused_clone_23,"",@"SHT_CUDA_INFO"
	.sectionflags	@""
	.align	4


	//----- nvinfo : EIATTR_CUDA_API_VERSION
	.align		4
        /*0000*/ 	.byte	0x04, 0x37
        /*0002*/ 	.short	(.L_9 - .L_8)
.L_8:
        /*0004*/ 	.word	0x0000007c


	//----- nvinfo : EIATTR_KPARAM_INFO
	.align		4
.L_9:
        /*0008*/ 	.byte	0x04, 0x17
        /*000a*/ 	.short	(.L_11 - .L_10)
.L_10:
        /*000c*/ 	.word	0x00000000
        /*0010*/ 	.short	0x0002
        /*0012*/ 	.short	0x0010
        /*0014*/ 	.byte	0x00, 0xf0, 0x11, 0x00


	//----- nvinfo : EIATTR_KPARAM_INFO
	.align		4
.L_11:
        /*0018*/ 	.byte	0x04, 0x17
        /*001a*/ 	.short	(.L_13 - .L_12)
.L_12:
        /*001c*/ 	.word	0x00000000
        /*0020*/ 	.short	0x0001
        /*0022*/ 	.short	0x0008
        /*0024*/ 	.byte	0x00, 0xf4, 0x21, 0x00


	//----- nvinfo : EIATTR_KPARAM_INFO
	.align		4
.L_13:
        /*0028*/ 	.byte	0x04, 0x17
        /*002a*/ 	.short	(.L_15 - .L_14)
.L_14:
        /*002c*/ 	.word	0x00000000
        /*0030*/ 	.short	0x0000
        /*0032*/ 	.short	0x0000
        /*0034*/ 	.byte	0x00, 0xf4, 0x21, 0x00


	//----- nvinfo : EIATTR_SPARSE_MMA_MASK
	.align		4
.L_15:
        /*0038*/ 	.byte	0x03, 0x50
        /*003a*/ 	.short	0x0000


	//----- nvinfo : EIATTR_MAXREG_COUNT
	.align		4
        /*003c*/ 	.byte	0x03, 0x1b
        /*003e*/ 	.short	0x00ff


	//----- nvinfo : EIATTR_EXIT_INSTR_OFFSETS
	.align		4
        /*0040*/ 	.byte	0x04, 0x1c
        /*0042*/ 	.short	(.L_17 - .L_16)


	//   ....[0]....
.L_16:
        /*0044*/ 	.word	0x00000160


	//   ....[1]....
        /*0048*/ 	.word	0x00000180


	//----- nvinfo : EIATTR_REQNTID
	.align		4
.L_17:
        /*004c*/ 	.byte	0x04, 0x10
        /*004e*/ 	.short	(.L_19 - .L_18)
.L_18:
        /*0050*/ 	.word	0x00000020
        /*0054*/ 	.word	0x00000001
        /*0058*/ 	.word	0x00000001


	//----- nvinfo : EIATTR_CBANK_PARAM_SIZE
	.align		4
.L_19:
        /*005c*/ 	.byte	0x03, 0x19
        /*005e*/ 	.short	0x0014


	//----- nvinfo : EIATTR_PARAM_CBANK
	.align		4
        /*0060*/ 	.byte	0x04, 0x0a
        /*0062*/ 	.short	(.L_21 - .L_20)
	.align		4
.L_20:
        /*0064*/ 	.word	index@(.nv.constant0.triton_poi_fused_clone_23)
        /*0068*/ 	.short	0x0210
        /*006a*/ 	.short	0x0014


	//----- nvinfo : EIATTR_SW_WAR
	.align		4
.L_21:
        /*006c*/ 	.byte	0x04, 0x36
        /*006e*/ 	.short	(.L_23 - .L_22)
.L_22:
        /*0070*/ 	.word	0x00000008
.L_23:


//--------------------- .nv.callgraph             --------------------------
	.section	.nv.callgraph,"",@"SHT_CUDA_CALLGRAPH"
	.align	4
	.sectionentsize	8
	.align		4
        /*0000*/ 	.word	0x00000000
	.align		4
        /*0004*/ 	.word	0xffffffff
	.align		4
        /*0008*/ 	.word	0x00000000
	.align		4
        /*000c*/ 	.word	0xfffffffe
	.align		4
        /*0010*/ 	.word	0x00000000
	.align		4
        /*0014*/ 	.word	0xfffffffd
	.align		4
        /*0018*/ 	.word	0x00000000
	.align		4
        /*001c*/ 	.word	0xfffffffc


//--------------------- .text.triton_poi_fused_clone_23 --------------------------
	.section	.text.triton_poi_fused_clone_23,"ax",@progbits
	.align	128
        .global         triton_poi_fused_clone_23
        .type           triton_poi_fused_clone_23,@function
        .size           triton_poi_fused_clone_23,(.L_x_1 - triton_poi_fused_clone_23)
        .other          triton_poi_fused_clone_23,@"STO_CUDA_ENTRY STV_DEFAULT"
triton_poi_fused_clone_23:
.text.triton_poi_fused_clone_23:
[----:B------:R-:W0:Y:S02]  /*0000*/  LDC R1, c[0x0][0x28] ;  /* 0x00000a00ff017b82 */ /* 0x000e240000000800 */
[----:B------:R-:W1:Y:S01]  /*0010*/  S2R R6, SR_TID.X ;  /* 0x0000000000067919 */ /* 0x000e620000002100 */
[----:B------:R-:W2:Y:S01]  /*0020*/  LDC.64 R2, c[0x0][0x210] ;  /* 0x00008400ff027b82 */ /* 0x000ea20000000a00 */
[----:B------:R-:W-:Y:S01]  /*0030*/  HFMA2.MMA R9, -RZ, RZ, 0, 0 ;  /* 0x00000000ff097435 */ /* 0x000fe200000001ff */
[----:B------:R-:W-:Y:S01]  /*0040*/  ULDC.64 UR4, c[0x0][0x208] ;  /* 0x0000820000047ab9 */ /* 0x000fe20000000a00 */
[----:B------:R-:W3:Y:S01]  /*0050*/  S2R R7, SR_CTAID.X ;  /* 0x0000000000077919 */ /* 0x000ee20000002500 */
[----:B-1----:R-:W-:-:S05]  /*0060*/  LOP3.LUT R0, R6, 0xf, RZ, 0xc0, !PT ;  /* 0x0000000f06007812 */ /* 0x002fca00078ec0ff */
[----:B---3--:R-:W-:-:S05]  /*0070*/  IMAD R7, R7, 0x10, R0 ;  /* 0x0000001007077824 */ /* 0x008fca00078e0200 */
[C---:B------:R-:W-:Y:S02]  /*0080*/  LEA.HI R0, R7.reuse, R7, RZ, 0x1 ;  /* 0x0000000707007211 */ /* 0x040fe400078f08ff */
[----:B------:R-:W-:Y:S02]  /*0090*/  ISETP.GE.AND P0, PT, R7, 0x10, PT ;  /* 0x000000100700780c */ /* 0x000fe40003f06270 */
[C---:B------:R-:W-:Y:S01]  /*00a0*/  LOP3.LUT R4, R0.reuse, 0x3ffffffe, RZ, 0xc0, !PT ;  /* 0x3ffffffe00047812 */ /* 0x040fe200078ec0ff */
[----:B------:R-:W-:-:S04]  /*00b0*/  IMAD.SHL.U32 R0, R0, 0x8, RZ ;  /* 0x0000000800007824 */ /* 0x000fc800078e00ff */
[----:B------:R-:W-:Y:S01]  /*00c0*/  IMAD.IADD R4, R7, 0x1, -R4 ;  /* 0x0000000107047824 */ /* 0x000fe200078e0a04 */
[----:B------:R-:W-:-:S04]  /*00d0*/  LOP3.LUT R5, R0, 0xfffffff0, RZ, 0xc0, !PT ;  /* 0xfffffff000057812 */ /* 0x000fc800078ec0ff */
[----:B------:R-:W-:-:S05]  /*00e0*/  LEA R4, R4, R5, 0x2 ;  /* 0x0000000504047211 */ /* 0x000fca00078e10ff */
[----:B------:R-:W-:-:S04]  /*00f0*/  VIADD R5, R4, 0x9 ;  /* 0x0000000904057836 */ /* 0x000fc80000000000 */
[----:B--2---:R-:W-:Y:S02]  /*0100*/  IMAD.WIDE R2, R5, 0x4, R2 ;  /* 0x0000000405027825 */ /* 0x004fe400078e0202 */
[----:B------:R-:W1:Y:S03]  /*0110*/  LDC.64 R4, c[0x0][0x218] ;  /* 0x00008600ff047b82 */ /* 0x000e660000000a00 */
[----:B------:R2:W5:Y:S01]  /*0120*/  @!P0 LDG.E.EL R9, desc[UR4][R2.64] ;  /* 0x0000000402098981 */ /* 0x000562000c2e1900 */
[----:B------:R-:W-:-:S04]  /*0130*/  LOP3.LUT P0, RZ, R6, 0x10, RZ, 0xc0, !PT ;  /* 0x0000001006ff7812 */ /* 0x000fc8000780c0ff */
[C---:B------:R-:W-:Y:S01]  /*0140*/  ISETP.LT.AND P0, PT, R7.reuse, 0x10, !P0 ;  /* 0x000000100700780c */ /* 0x040fe20004701270 */
[----:B-1----:R-:W-:-:S12]  /*0150*/  IMAD.WIDE R4, R7, 0x4, R4 ;  /* 0x0000000407047825 */ /* 0x002fd800078e0204 */
[----:B--2---:R-:W-:Y:S05]  /*0160*/  @!P0 EXIT ;  /* 0x000000000000894d */ /* 0x004fea0003800000 */
[----:B-----5:R-:W-:Y:S01]  /*0170*/  STG.E desc[UR4][R4.64], R9 ;  /* 0x0000000904007986 */ /* 0x020fe2000c101904 */
[----:B------:R-:W-:Y:S05]  /*0180*/  EXIT ;  /* 0x000000000000794d */ /* 0x000fea0003800000 */
.L_x_0:
[----:B------:R-:W-:-:S00]  /*0190*/  BRA `(.L_x_0) ;  /* 0xfffffffc00fc7947 */ /* 0x000fc0000383ffff */
[----:B------:R-:W-:-:S00]  /*01a0*/  NOP ;  /* 0x0000000000007918 */ /* 0x000fc00000000000 */
        /* <DEDUP_REMOVED lines=13> */
.L_x_1:


//--------------------- .nv.constant0.triton_poi_fused_clone_23 --------------------------
	.section	.nv.constant0.triton_poi_fused_clone_23,"a",@progbits
	.sectionflags	@""
	.align	4
.nv.constant0.triton_poi_fused_clone_23:
	.zero		548
